//
// Generated by NVIDIA NVVM Compiler
//
// Compiler Build ID: CL-36424714
// Cuda compilation tools, release 13.0, V13.0.88
// Based on NVVM 20.0.0
//

.version 9.0
.target sm_100
.address_size 64

	// .globl	_Z20add_two_array_kerneliiPfS_S_

.visible .entry _Z20add_two_array_kerneliiPfS_S_(
	.param .u32 _Z20add_two_array_kerneliiPfS_S__param_0,
	.param .u32 _Z20add_two_array_kerneliiPfS_S__param_1,
	.param .u64 .ptr .align 1 _Z20add_two_array_kerneliiPfS_S__param_2,
	.param .u64 .ptr .align 1 _Z20add_two_array_kerneliiPfS_S__param_3,
	.param .u64 .ptr .align 1 _Z20add_two_array_kerneliiPfS_S__param_4
)
{
	.reg .pred 	%p<4>;
	.reg .b32 	%r<14>;
	.reg .b32 	%f<4>;
	.reg .b64 	%rd<11>;

	ld.param.u32 	%r2, [_Z20add_two_array_kerneliiPfS_S__param_0];
	ld.param.u32 	%r3, [_Z20add_two_array_kerneliiPfS_S__param_1];
	ld.param.u64 	%rd1, [_Z20add_two_array_kerneliiPfS_S__param_2];
	ld.param.u64 	%rd2, [_Z20add_two_array_kerneliiPfS_S__param_3];
	ld.param.u64 	%rd3, [_Z20add_two_array_kerneliiPfS_S__param_4];
	mov.u32 	%r5, %tid.x;
	mov.u32 	%r6, %ntid.x;
	mov.u32 	%r7, %ctaid.x;
	mad.lo.s32 	%r8, %r6, %r7, %r5;
	mov.u32 	%r9, %tid.y;
	mov.u32 	%r10, %ntid.y;
	mov.u32 	%r11, %ctaid.y;
	mad.lo.s32 	%r12, %r10, %r11, %r9;
	mad.lo.s32 	%r1, %r2, %r12, %r8;
	setp.ge.s32 	%p1, %r8, %r2;
	setp.ge.s32 	%p2, %r12, %r3;
	or.pred  	%p3, %p1, %p2;
	@%p3 bra 	$L__BB0_2;
	cvta.to.global.u64 	%rd4, %rd2;
	cvta.to.global.u64 	%rd5, %rd3;
	cvta.to.global.u64 	%rd6, %rd1;
	mul.wide.s32 	%rd7, %r1, 4;
	add.s64 	%rd8, %rd4, %rd7;
	ld.global.f32 	%f1, [%rd8];
	add.s64 	%rd9, %rd5, %rd7;
	ld.global.f32 	%f2, [%rd9];
	add.f32 	%f3, %f1, %f2;
	add.s64 	%rd10, %rd6, %rd7;
	st.global.f32 	[%rd10], %f3;
$L__BB0_2:
	ret;

}


// ===== COMPILED SASS (sm_100) =====

	.target	sm_100

	.elftype	@"ET_EXEC"


//--------------------- .note.nv.tkinfo           --------------------------
	.section	.note.nv.tkinfo,"",@"SHT_NOTE"
	.sectionflags	@"SHF_NOTE_NV_TKINFO"
	.tkinfo
        /*0018*/ 	.word	0x00000002
        /*0030*/ 	.string	""
        /*0030*/ 	.string	"ptxas"
        /*0030*/ 	.string	"Cuda compilation tools, release 13.0, V13.0.88"
        /*0030*/ 	.string	"Build cuda_13.0.r13.0/compiler.36424714_0"
        /*0030*/ 	.string	"-arch sm_100 -m 64 "



//--------------------- .note.nv.cuinfo           --------------------------
	.section	.note.nv.cuinfo,"",@"SHT_NOTE"
	.sectionflags	@"SHF_NOTE_NV_CUINFO"
        /*0018*/ 	.short	0x0002
        /*001a*/ 	.short	0x0064
        /*001c*/ 	.short	0x0082
	.zero		2


//--------------------- .nv.info                  --------------------------
	.section	.nv.info,"",@"SHT_CUDA_INFO"
	.align	4


	//----- nvinfo : EIATTR_REGCOUNT
	.align		4
        /*0000*/ 	.byte	0x04, 0x2f
        /*0002*/ 	.short	(.L_1 - .L_0)
	.align		4
.L_0:
        /*0004*/ 	.word	index@(_Z20add_two_array_kerneliiPfS_S_)
        /*0008*/ 	.word	0x0000000c


	//----- nvinfo : EIATTR_FRAME_SIZE
	.align		4
.L_1:
        /*000c*/ 	.byte	0x04, 0x11
        /*000e*/ 	.short	(.L_3 - .L_2)
	.align		4
.L_2:
        /*0010*/ 	.word	index@(_Z20add_two_array_kerneliiPfS_S_)
        /*0014*/ 	.word	0x00000000


	//----- nvinfo : EIATTR_MIN_STACK_SIZE
	.align		4
.L_3:
        /*0018*/ 	.byte	0x04, 0x12
        /*001a*/ 	.short	(.L_5 - .L_4)
	.align		4
.L_4:
        /*001c*/ 	.word	index@(_Z20add_two_array_kerneliiPfS_S_)
        /*0020*/ 	.word	0x00000000
.L_5:


//--------------------- .nv.compat                --------------------------
	.section	.nv.compat,"",@"SHT_CUDA_COMPAT_INFO"
	.align	4
        /*0000*/ 	.byte	0x02, 0x09, 0x00, 0x00, 0x02, 0x02, 0x01, 0x00, 0x02, 0x05, 0x05, 0x00, 0x03, 0x07, 0x01, 0x01
        /*0010*/ 	.byte	0x02, 0x03, 0x00, 0x00, 0x02, 0x06, 0x01, 0x00, 0x04, 0x0b, 0x08, 0x00, 0x09, 0x00, 0x00, 0x00
        /*0020*/ 	.byte	0x00, 0x00, 0x00, 0x00


//--------------------- .nv.info._Z20add_two_array_kerneliiPfS_S_ --------------------------
	.section	.nv.info._Z20add_two_array_kerneliiPfS_S_,"",@"SHT_CUDA_INFO"
	.sectionflags	@""
	.align	4


	//----- nvinfo : EIATTR_CUDA_API_VERSION
	.align		4
        /*0000*/ 	.byte	0x04, 0x37
        /*0002*/ 	.short	(.L_7 - .L_6)
.L_6:
        /*0004*/ 	.word	0x00000082


	//----- nvinfo : EIATTR_KPARAM_INFO
	.align		4
.L_7:
        /*0008*/ 	.byte	0x04, 0x17
        /*000a*/ 	.short	(.L_9 - .L_8)
.L_8:
        /*000c*/ 	.word	0x00000000
        /*0010*/ 	.short	0x0004
        /*0012*/ 	.short	0x0018
        /*0014*/ 	.byte	0x00, 0xf5, 0x21, 0x00


	//----- nvinfo : EIATTR_KPARAM_INFO
	.align		4
.L_9:
        /*0018*/ 	.byte	0x04, 0x17
        /*001a*/ 	.short	(.L_11 - .L_10)
.L_10:
        /*001c*/ 	.word	0x00000000
        /*0020*/ 	.short	0x0003
        /*0022*/ 	.short	0x0010
        /*0024*/ 	.byte	0x00, 0xf5, 0x21, 0x00


	//----- nvinfo : EIATTR_KPARAM_INFO
	.align		4
.L_11:
        /*0028*/ 	.byte	0x04, 0x17
        /*002a*/ 	.short	(.L_13 - .L_12)
.L_12:
        /*002c*/ 	.word	0x00000000
        /*0030*/ 	.short	0x0002
        /*0032*/ 	.short	0x0008
        /*0034*/ 	.byte	0x00, 0xf5, 0x21, 0x00


	//----- nvinfo : EIATTR_KPARAM_INFO
	.align		4
.L_13:
        /*0038*/ 	.byte	0x04, 0x17
        /*003a*/ 	.short	(.L_15 - .L_14)
.L_14:
        /*003c*/ 	.word	0x00000000
        /*0040*/ 	.short	0x0001
        /*0042*/ 	.short	0x0004
        /*0044*/ 	.byte	0x00, 0xf0, 0x11, 0x00


	//----- nvinfo : EIATTR_KPARAM_INFO
	.align		4
.L_15:
        /*0048*/ 	.byte	0x04, 0x17
        /*004a*/ 	.short	(.L_17 - .L_16)
.L_16:
        /*004c*/ 	.word	0x00000000
        /*0050*/ 	.short	0x0000
        /*0052*/ 	.short	0x0000
        /*0054*/ 	.byte	0x00, 0xf0, 0x11, 0x00


	//----- nvinfo : EIATTR_SPARSE_MMA_MASK
	.align		4
.L_17:
        /*0058*/ 	.byte	0x03, 0x50
        /*005a*/ 	.short	0x0000


	//----- nvinfo : EIATTR_MAXREG_COUNT
	.align		4
        /*005c*/ 	.byte	0x03, 0x1b
        /*005e*/ 	.short	0x00ff


	//----- nvinfo : EIATTR_MERCURY_ISA_VERSION
	.align		4
        /*0060*/ 	.byte	0x03, 0x5f
        /*0062*/ 	.short	0x0101


	//----- nvinfo : EIATTR_VRC_CTA_INIT_COUNT
	.align		4
        /*0064*/ 	.byte	0x02, 0x4a
	.zero		1
	.zero		1


	//----- nvinfo : EIATTR_EXIT_INSTR_OFFSETS
	.align		4
        /*0068*/ 	.byte	0x04, 0x1c
        /*006a*/ 	.short	(.L_19 - .L_18)


	//   ....[0]....
.L_18:
        /*006c*/ 	.word	0x000000d0


	//   ....[1]....
        /*0070*/ 	.word	0x00000190


	//----- nvinfo : EIATTR_CBANK_PARAM_SIZE
	.align		4
.L_19:
        /*0074*/ 	.byte	0x03, 0x19
        /*0076*/ 	.short	0x0020


	//----- nvinfo : EIATTR_PARAM_CBANK
	.align		4
        /*0078*/ 	.byte	0x04, 0x0a
        /*007a*/ 	.short	(.L_21 - .L_20)
	.align		4
.L_20:
        /*007c*/ 	.word	index@(.nv.constant0._Z20add_two_array_kerneliiPfS_S_)
        /*0080*/ 	.short	0x0380
        /*0082*/ 	.short	0x0020


	//----- nvinfo : EIATTR_SW_WAR
	.align		4
.L_21:
        /*0084*/ 	.byte	0x04, 0x36
        /*0086*/ 	.short	(.L_23 - .L_22)
.L_22:
        /*0088*/ 	.word	0x00000008
.L_23:


//--------------------- .nv.callgraph             --------------------------
	.section	.nv.callgraph,"",@"SHT_CUDA_CALLGRAPH"
	.align	4
	.sectionentsize	8
	.align		4
        /*0000*/ 	.word	0x00000000
	.align		4
        /*0004*/ 	.word	0xffffffff
	.align		4
        /*0008*/ 	.word	0x00000000
	.align		4
        /*000c*/ 	.word	0xfffffffe
	.align		4
        /*0010*/ 	.word	0x00000000
	.align		4
        /*0014*/ 	.word	0xfffffffd
	.align		4
        /*0018*/ 	.word	0x00000000
	.align		4
        /*001c*/ 	.word	0xfffffffc


//--------------------- .text._Z20add_two_array_kerneliiPfS_S_ --------------------------
	.section	.text._Z20add_two_array_kerneliiPfS_S_,"ax",@progbits
	.align	128
        .global         _Z20add_two_array_kerneliiPfS_S_
        .type           _Z20add_two_array_kerneliiPfS_S_,@function
        .size           _Z20add_two_array_kerneliiPfS_S_,(.L_x_1 - _Z20add_two_array_kerneliiPfS_S_)
        .other          _Z20add_two_array_kerneliiPfS_S_,@"STO_CUDA_ENTRY STV_DEFAULT"
_Z20add_two_array_kerneliiPfS_S_:
.text._Z20add_two_array_kerneliiPfS_S_:
[----:B------:R-:W-:Y:S01]  /*0000*/  LDC R1, c[0x0][0x37c] ;  /* 0x0000df00ff017b82 */ /* 0x000fe20000000800 */
[----:B------:R-:W0:Y:S01]  /*0010*/  S2R R3, SR_TID.Y ;  /* 0x0000000000037919 */ /* 0x000e220000002200 */
[----:B------:R-:W1:Y:S01]  /*0020*/  LDCU UR4, c[0x0][0x360] ;  /* 0x00006c00ff0477ac */ /* 0x000e620008000800 */
[----:B------:R-:W0:Y:S01]  /*0030*/  S2R R2, SR_CTAID.Y ;  /* 0x0000000000027919 */ /* 0x000e220000002600 */
[----:B------:R-:W0:Y:S01]  /*0040*/  LDCU UR5, c[0x0][0x364] ;  /* 0x00006c80ff0577ac */ /* 0x000e220008000800 */
[----:B------:R-:W1:Y:S01]  /*0050*/  S2R R0, SR_TID.X ;  /* 0x0000000000007919 */ /* 0x000e620000002100 */
[----:B------:R-:W2:Y:S01]  /*0060*/  LDCU.64 UR6, c[0x0][0x380] ;  /* 0x00007000ff0677ac */ /* 0x000ea20008000a00 */
[----:B------:R-:W1:Y:S01]  /*0070*/  S2R R5, SR_CTAID.X ;  /* 0x0000000000057919 */ /* 0x000e620000002500 */
[----:B0-----:R-:W-:-:S05]  /*0080*/  IMAD R3, R2, UR5, R3 ;  /* 0x0000000502037c24 */ /* 0x001fca000f8e0203 */
[----:B--2---:R-:W-:Y:S01]  /*0090*/  ISETP.GE.AND P0, PT, R3, UR7, PT ;  /* 0x0000000703007c0c */ /* 0x004fe2000bf06270 */
[----:B-1----:R-:W-:-:S04]  /*00a0*/  IMAD R0, R5, UR4, R0 ;  /* 0x0000000405007c24 */ /* 0x002fc8000f8e0200 */
[----:B------:R-:W-:Y:S01]  /*00b0*/  IMAD R9, R3, UR6, R0 ;  /* 0x0000000603097c24 */ /* 0x000fe2000f8e0200 */
[----:B------:R-:W-:-:S13]  /*00c0*/  ISETP.GE.OR P0, PT, R0, UR6, P0 ;  /* 0x0000000600007c0c */ /* 0x000fda0008706670 */
[----:B------:R-:W-:Y:S05]  /*00d0*/  @P0 EXIT ;  /* 0x000000000000094d */ /* 0x000fea0003800000 */
[----:B------:R-:W0:Y:S01]  /*00e0*/  LDC.64 R2, c[0x0][0x390] ;  /* 0x0000e400ff027b82 */ /* 0x000e220000000a00 */
[----:B------:R-:W1:Y:S07]  /*00f0*/  LDCU.64 UR4, c[0x0][0x358] ;  /* 0x00006b00ff0477ac */ /* 0x000e6e0008000a00 */
[----:B------:R-:W2:Y:S08]  /*0100*/  LDC.64 R4, c[0x0][0x398] ;  /* 0x0000e600ff047b82 */ /* 0x000eb00000000a00 */
[----:B------:R-:W3:Y:S01]  /*0110*/  LDC.64 R6, c[0x0][0x388] ;  /* 0x0000e200ff067b82 */ /* 0x000ee20000000a00 */
[----:B0-----:R-:W-:-:S06]  /*0120*/  IMAD.WIDE R2, R9, 0x4, R2 ;  /* 0x0000000409027825 */ /* 0x001fcc00078e0202 */
[----:B-1----:R-:W4:Y:S01]  /*0130*/  LDG.E R2, desc[UR4][R2.64] ;  /* 0x0000000402027981 */ /* 0x002f22000c1e1900 */
[----:B--2---:R-:W-:-:S06]  /*0140*/  IMAD.WIDE R4, R9, 0x4, R4 ;  /* 0x0000000409047825 */ /* 0x004fcc00078e0204 */
[----:B------:R-:W4:Y:S01]  /*0150*/  LDG.E R5, desc[UR4][R4.64] ;  /* 0x0000000404057981 */ /* 0x000f22000c1e1900 */
[----:B---3--:R-:W-:-:S04]  /*0160*/  IMAD.WIDE R6, R9, 0x4, R6 ;  /* 0x0000000409067825 */ /* 0x008fc800078e0206 */
[----:B----4-:R-:W-:-:S05]  /*0170*/  FADD R9, R2, R5 ;  /* 0x0000000502097221 */ /* 0x010fca0000000000 */
[----:B------:R-:W-:Y:S01]  /*0180*/  STG.E desc[UR4][R6.64], R9 ;  /* 0x0000000906007986 */ /* 0x000fe2000c101904 */
[----:B------:R-:W-:Y:S05]  /*0190*/  EXIT ;  /* 0x000000000000794d */ /* 0x000fea0003800000 */
.L_x_0:
[----:B------:R-:W-:-:S00]  /*01a0*/  BRA `(.L_x_0) ;  /* 0xfffffffc00fc7947 */ /* 0x000fc0000383ffff */
[----:B------:R-:W-:-:S00]  /*01b0*/  NOP ;  /* 0x0000000000007918 */ /* 0x000fc00000000000 */
        /* <DEDUP_REMOVED lines=12> */
.L_x_1:


//--------------------- .nv.shared.reserved.0     --------------------------
	.section	.nv.shared.reserved.0,"aw",@nobits
	.weak		__nv_reservedSMEM_offset_0_alias
	.size		__nv_reservedSMEM_offset_0_alias, 0, 64
	.other		__nv_reservedSMEM_offset_0_alias,@"STO_CUDA_RESERVED_SHARED STV_DEFAULT"
__nv_reservedSMEM_offset_0_alias:
	.zero		0
	.zero		64


//--------------------- .nv.constant0._Z20add_two_array_kerneliiPfS_S_ --------------------------
	.section	.nv.constant0._Z20add_two_array_kerneliiPfS_S_,"a",@progbits
	.sectionflags	@""
	.align	4
.nv.constant0._Z20add_two_array_kerneliiPfS_S_:
	.zero		928


//--------------------- SYMBOLS --------------------------

	.type		.nv.reservedSmem.offset0,@object
	.size		.nv.reservedSmem.offset0,0x4
